//
// Generated by NVIDIA NVVM Compiler
//
// Compiler Build ID: CL-36424714
// Cuda compilation tools, release 13.0, V13.0.88
// Based on NVVM 20.0.0
//

.version 9.0
.target sm_100
.address_size 64

	// .globl	_Z12calculate_piPfi

.visible .entry _Z12calculate_piPfi(
	.param .u64 .ptr .align 1 _Z12calculate_piPfi_param_0,
	.param .u32 _Z12calculate_piPfi_param_1
)
{
	.reg .b32 	%r<3>;
	.reg .b32 	%f<9>;
	.reg .b64 	%rd<5>;

	ld.param.u64 	%rd1, [_Z12calculate_piPfi_param_0];
	ld.param.u32 	%r1, [_Z12calculate_piPfi_param_1];
	cvta.to.global.u64 	%rd2, %rd1;
	mov.u32 	%r2, %ctaid.x;
	cvt.rn.f32.u32 	%f1, %r2;
	cvt.rn.f32.s32 	%f2, %r1;
	div.rn.f32 	%f3, %f1, %f2;
	mul.f32 	%f4, %f3, %f3;
	mov.f32 	%f5, 0f3F800000;
	sub.f32 	%f6, %f5, %f4;
	sqrt.rn.f32 	%f7, %f6;
	div.rn.f32 	%f8, %f7, %f2;
	mul.wide.u32 	%rd3, %r2, 4;
	add.s64 	%rd4, %rd2, %rd3;
	st.global.f32 	[%rd4], %f8;
	ret;

}
	// .globl	_Z14calculate_zetaPff
.visible .entry _Z14calculate_zetaPff(
	.param .u64 .ptr .align 1 _Z14calculate_zetaPff_param_0,
	.param .f32 _Z14calculate_zetaPff_param_1
)
{
	.reg .pred 	%p<13>;
	.reg .b32 	%r<14>;
	.reg .b32 	%f<68>;
	.reg .b64 	%rd<5>;

	ld.param.u64 	%rd1, [_Z14calculate_zetaPff_param_0];
	ld.param.f32 	%f7, [_Z14calculate_zetaPff_param_1];
	mov.u32 	%r1, %ctaid.x;
	add.s32 	%r2, %r1, 1;
	cvt.rn.f32.u32 	%f1, %r2;
	abs.f32 	%f2, %f1;
	setp.eq.s32 	%p1, %r1, 0;
	setp.eq.f32 	%p2, %f7, 0f00000000;
	or.pred  	%p3, %p1, %p2;
	mov.f32 	%f67, 0f3F800000;
	@%p3 bra 	$L__BB1_5;
	setp.num.f32 	%p4, %f2, %f2;
	abs.f32 	%f9, %f7;
	setp.num.f32 	%p5, %f9, %f9;
	and.pred  	%p6, %p4, %p5;
	@%p6 bra 	$L__BB1_3;
	add.rn.f32 	%f67, %f1, %f7;
	bra.uni 	$L__BB1_5;
$L__BB1_3:
	setp.lt.f32 	%p7, %f2, 0f00800000;
	mul.f32 	%f11, %f2, 0f4B800000;
	selp.f32 	%f12, %f11, %f2, %p7;
	mov.b32 	%r3, %f12;
	add.s32 	%r4, %r3, -1060439283;
	and.b32  	%r5, %r4, -8388608;
	sub.s32 	%r6, %r3, %r5;
	mov.b32 	%f13, %r6;
	cvt.rn.f32.s32 	%f14, %r5;
	selp.f32 	%f15, 0fC1C00000, 0f00000000, %p7;
	fma.rn.f32 	%f16, %f14, 0f34000000, %f15;
	add.f32 	%f17, %f13, 0fBF800000;
	add.f32 	%f18, %f13, 0f3F800000;
	rcp.approx.ftz.f32 	%f19, %f18;
	add.f32 	%f20, %f17, %f17;
	mul.f32 	%f21, %f20, %f19;
	mul.f32 	%f22, %f21, %f21;
	neg.f32 	%f23, %f21;
	sub.f32 	%f24, %f17, %f21;
	add.f32 	%f25, %f24, %f24;
	fma.rn.f32 	%f26, %f23, %f17, %f25;
	mul.rn.f32 	%f27, %f19, %f26;
	fma.rn.f32 	%f28, %f22, 0f3A2C32E4, 0f3B52E7DB;
	fma.rn.f32 	%f29, %f28, %f22, 0f3C93BB73;
	fma.rn.f32 	%f30, %f29, %f22, 0f3DF6384F;
	mul.rn.f32 	%f31, %f30, %f22;
	fma.rn.f32 	%f32, %f21, 0f3FB8AA3B, %f16;
	mul.f32 	%f33, %f31, 0f40400000;
	sub.f32 	%f34, %f16, %f32;
	fma.rn.f32 	%f35, %f21, 0f3FB8AA3B, %f34;
	fma.rn.f32 	%f36, %f27, 0f3FB8AA3B, %f35;
	fma.rn.f32 	%f37, %f21, 0f32A55E34, %f36;
	fma.rn.f32 	%f38, %f33, %f27, %f37;
	fma.rn.f32 	%f39, %f31, %f21, %f38;
	add.rn.f32 	%f40, %f32, %f39;
	mul.rn.f32 	%f41, %f40, %f7;
	cvt.rni.f32.f32 	%f42, %f41;
	sub.f32 	%f43, %f41, %f42;
	neg.f32 	%f44, %f41;
	fma.rn.f32 	%f45, %f40, %f7, %f44;
	neg.f32 	%f46, %f32;
	add.rn.f32 	%f47, %f40, %f46;
	neg.f32 	%f48, %f47;
	add.rn.f32 	%f49, %f39, %f48;
	fma.rn.f32 	%f50, %f49, %f7, %f45;
	add.f32 	%f51, %f43, %f50;
	setp.gt.f32 	%p8, %f42, 0f00000000;
	selp.b32 	%r7, 0, -2097152000, %p8;
	setp.neu.f32 	%p9, %f2, 0f7F800000;
	setp.lt.f32 	%p10, %f41, 0f00000000;
	selp.f32 	%f52, 0f00000000, 0f7F800000, %p10;
	abs.f32 	%f53, %f41;
	setp.gt.f32 	%p11, %f53, 0f43180000;
	cvt.rzi.s32.f32 	%r8, %f42;
	shl.b32 	%r9, %r8, 23;
	sub.s32 	%r10, %r9, %r7;
	mov.b32 	%f54, %r10;
	add.s32 	%r11, %r7, 2130706432;
	mov.b32 	%f55, %r11;
	fma.rn.f32 	%f56, %f51, 0f391FCB8E, 0f3AAF85ED;
	fma.rn.f32 	%f57, %f56, %f51, 0f3C1D9856;
	fma.rn.f32 	%f58, %f57, %f51, 0f3D6357BB;
	fma.rn.f32 	%f59, %f58, %f51, 0f3E75FDEC;
	fma.rn.f32 	%f60, %f59, %f51, 0f3F317218;
	fma.rn.f32 	%f61, %f60, %f51, 0f3F800000;
	mul.f32 	%f62, %f61, %f55;
	mul.f32 	%f63, %f62, %f54;
	selp.f32 	%f67, %f52, %f63, %p11;
	@%p9 bra 	$L__BB1_5;
	add.f32 	%f64, %f1, %f1;
	mov.b32 	%r12, %f64;
	setp.lt.f32 	%p12, %f7, 0f00000000;
	xor.b32  	%r13, %r12, 2139095040;
	mov.b32 	%f65, %r13;
	selp.f32 	%f67, %f65, %f64, %p12;
$L__BB1_5:
	cvta.to.global.u64 	%rd2, %rd1;
	rcp.rn.f32 	%f66, %f67;
	mul.wide.u32 	%rd3, %r1, 4;
	add.s64 	%rd4, %rd2, %rd3;
	st.global.f32 	[%rd4], %f66;
	ret;

}


// ===== COMPILED SASS (sm_100) =====

	.target	sm_100

	.elftype	@"ET_EXEC"


//--------------------- .note.nv.tkinfo           --------------------------
	.section	.note.nv.tkinfo,"",@"SHT_NOTE"
	.sectionflags	@"SHF_NOTE_NV_TKINFO"
	.tkinfo
        /*0018*/ 	.word	0x00000002
        /*0030*/ 	.string	""
        /*0030*/ 	.string	"ptxas"
        /*0030*/ 	.string	"Cuda compilation tools, release 13.0, V13.0.88"
        /*0030*/ 	.string	"Build cuda_13.0.r13.0/compiler.36424714_0"
        /*0030*/ 	.string	"-arch sm_100 -m 64 "



//--------------------- .note.nv.cuinfo           --------------------------
	.section	.note.nv.cuinfo,"",@"SHT_NOTE"
	.sectionflags	@"SHF_NOTE_NV_CUINFO"
        /*0018*/ 	.short	0x0002
        /*001a*/ 	.short	0x0064
        /*001c*/ 	.short	0x0082
	.zero		2


//--------------------- .nv.info                  --------------------------
	.section	.nv.info,"",@"SHT_CUDA_INFO"
	.align	4


	//----- nvinfo : EIATTR_REGCOUNT
	.align		4
        /*0000*/ 	.byte	0x04, 0x2f
        /*0002*/ 	.short	(.L_1 - .L_0)
	.align		4
.L_0:
        /*0004*/ 	.word	index@(_Z12calculate_piPfi)
        /*0008*/ 	.word	0x00000011


	//----- nvinfo : EIATTR_FRAME_SIZE
	.align		4
.L_1:
        /*000c*/ 	.byte	0x04, 0x11
        /*000e*/ 	.short	(.L_3 - .L_2)
	.align		4
.L_2:
        /*0010*/ 	.word	index@($__internal_2_$__cuda_sm3x_div_rn_noftz_f32_slowpath)
        /*0014*/ 	.word	0x00000000


	//----- nvinfo : EIATTR_FRAME_SIZE
	.align		4
.L_3:
        /*0018*/ 	.byte	0x04, 0x11
        /*001a*/ 	.short	(.L_5 - .L_4)
	.align		4
.L_4:
        /*001c*/ 	.word	index@($__internal_1_$__cuda_sm20_sqrt_rn_f32_slowpath)
        /*0020*/ 	.word	0x00000000


	//----- nvinfo : EIATTR_FRAME_SIZE
	.align		4
.L_5:
        /*0024*/ 	.byte	0x04, 0x11
        /*0026*/ 	.short	(.L_7 - .L_6)
	.align		4
.L_6:
        /*0028*/ 	.word	index@(_Z12calculate_piPfi)
        /*002c*/ 	.word	0x00000000


	//----- nvinfo : EIATTR_REGCOUNT
	.align		4
.L_7:
        /*0030*/ 	.byte	0x04, 0x2f
        /*0032*/ 	.short	(.L_9 - .L_8)
	.align		4
.L_8:
        /*0034*/ 	.word	index@(_Z14calculate_zetaPff)
        /*0038*/ 	.word	0x00000010


	//----- nvinfo : EIATTR_FRAME_SIZE
	.align		4
.L_9:
        /*003c*/ 	.byte	0x04, 0x11
        /*003e*/ 	.short	(.L_11 - .L_10)
	.align		4
.L_10:
        /*0040*/ 	.word	index@($__internal_0_$__cuda_sm20_rcp_rn_f32_slowpath)
        /*0044*/ 	.word	0x00000000


	//----- nvinfo : EIATTR_FRAME_SIZE
	.align		4
.L_11:
        /*0048*/ 	.byte	0x04, 0x11
        /*004a*/ 	.short	(.L_13 - .L_12)
	.align		4
.L_12:
        /*004c*/ 	.word	index@(_Z14calculate_zetaPff)
        /*0050*/ 	.word	0x00000000


	//----- nvinfo : EIATTR_MIN_STACK_SIZE
	.align		4
.L_13:
        /*0054*/ 	.byte	0x04, 0x12
        /*0056*/ 	.short	(.L_15 - .L_14)
	.align		4
.L_14:
        /*0058*/ 	.word	index@(_Z14calculate_zetaPff)
        /*005c*/ 	.word	0x00000000


	//----- nvinfo : EIATTR_MIN_STACK_SIZE
	.align		4
.L_15:
        /*0060*/ 	.byte	0x04, 0x12
        /*0062*/ 	.short	(.L_17 - .L_16)
	.align		4
.L_16:
        /*0064*/ 	.word	index@(_Z12calculate_piPfi)
        /*0068*/ 	.word	0x00000000
.L_17:


//--------------------- .nv.compat                --------------------------
	.section	.nv.compat,"",@"SHT_CUDA_COMPAT_INFO"
	.align	4
        /*0000*/ 	.byte	0x02, 0x09, 0x00, 0x00, 0x02, 0x02, 0x01, 0x00, 0x02, 0x05, 0x05, 0x00, 0x03, 0x07, 0x01, 0x01
        /*0010*/ 	.byte	0x02, 0x03, 0x00, 0x00, 0x02, 0x06, 0x01, 0x00, 0x04, 0x0b, 0x08, 0x00, 0x01, 0x00, 0x00, 0x00
        /*0020*/ 	.byte	0x00, 0x00, 0x00, 0x00


//--------------------- .nv.info._Z14calculate_zetaPff --------------------------
	.section	.nv.info._Z14calculate_zetaPff,"",@"SHT_CUDA_INFO"
	.sectionflags	@""
	.align	4


	//----- nvinfo : EIATTR_CUDA_API_VERSION
	.align		4
        /*0000*/ 	.byte	0x04, 0x37
        /*0002*/ 	.short	(.L_19 - .L_18)
.L_18:
        /*0004*/ 	.word	0x00000082


	//----- nvinfo : EIATTR_KPARAM_INFO
	.align		4
.L_19:
        /*0008*/ 	.byte	0x04, 0x17
        /*000a*/ 	.short	(.L_21 - .L_20)
.L_20:
        /*000c*/ 	.word	0x00000000
        /*0010*/ 	.short	0x0001
        /*0012*/ 	.short	0x0008
        /*0014*/ 	.byte	0x00, 0xf0, 0x11, 0x00


	//----- nvinfo : EIATTR_KPARAM_INFO
	.align		4
.L_21:
        /*0018*/ 	.byte	0x04, 0x17
        /*001a*/ 	.short	(.L_23 - .L_22)
.L_22:
        /*001c*/ 	.word	0x00000000
        /*0020*/ 	.short	0x0000
        /*0022*/ 	.short	0x0000
        /*0024*/ 	.byte	0x00, 0xf5, 0x21, 0x00


	//----- nvinfo : EIATTR_SPARSE_MMA_MASK
	.align		4
.L_23:
        /*0028*/ 	.byte	0x03, 0x50
        /*002a*/ 	.short	0x0000


	//----- nvinfo : EIATTR_MAXREG_COUNT
	.align		4
        /*002c*/ 	.byte	0x03, 0x1b
        /*002e*/ 	.short	0x00ff


	//----- nvinfo : EIATTR_MERCURY_ISA_VERSION
	.align		4
        /*0030*/ 	.byte	0x03, 0x5f
        /*0032*/ 	.short	0x0101


	//----- nvinfo : EIATTR_VRC_CTA_INIT_COUNT
	.align		4
        /*0034*/ 	.byte	0x02, 0x4a
	.zero		1
	.zero		1


	//----- nvinfo : EIATTR_EXIT_INSTR_OFFSETS
	.align		4
        /*0038*/ 	.byte	0x04, 0x1c
        /*003a*/ 	.short	(.L_25 - .L_24)


	//   ....[0]....
.L_24:
        /*003c*/ 	.word	0x000005d0


	//----- nvinfo : EIATTR_CRS_STACK_SIZE
	.align		4
.L_25:
        /*0040*/ 	.byte	0x04, 0x1e
        /*0042*/ 	.short	(.L_27 - .L_26)
.L_26:
        /*0044*/ 	.word	0x00000000


	//----- nvinfo : EIATTR_CBANK_PARAM_SIZE
	.align		4
.L_27:
        /*0048*/ 	.byte	0x03, 0x19
        /*004a*/ 	.short	0x000c


	//----- nvinfo : EIATTR_PARAM_CBANK
	.align		4
        /*004c*/ 	.byte	0x04, 0x0a
        /*004e*/ 	.short	(.L_29 - .L_28)
	.align		4
.L_28:
        /*0050*/ 	.word	index@(.nv.constant0._Z14calculate_zetaPff)
        /*0054*/ 	.short	0x0380
        /*0056*/ 	.short	0x000c


	//----- nvinfo : EIATTR_SW_WAR
	.align		4
.L_29:
        /*0058*/ 	.byte	0x04, 0x36
        /*005a*/ 	.short	(.L_31 - .L_30)
.L_30:
        /*005c*/ 	.word	0x00000008
.L_31:


//--------------------- .nv.info._Z12calculate_piPfi --------------------------
	.section	.nv.info._Z12calculate_piPfi,"",@"SHT_CUDA_INFO"
	.sectionflags	@""
	.align	4


	//----- nvinfo : EIATTR_CUDA_API_VERSION
	.align		4
        /*0000*/ 	.byte	0x04, 0x37
        /*0002*/ 	.short	(.L_33 - .L_32)
.L_32:
        /*0004*/ 	.word	0x00000082


	//----- nvinfo : EIATTR_KPARAM_INFO
	.align		4
.L_33:
        /*0008*/ 	.byte	0x04, 0x17
        /*000a*/ 	.short	(.L_35 - .L_34)
.L_34:
        /*000c*/ 	.word	0x00000000
        /*0010*/ 	.short	0x0001
        /*0012*/ 	.short	0x0008
        /*0014*/ 	.byte	0x00, 0xf0, 0x11, 0x00


	//----- nvinfo : EIATTR_KPARAM_INFO
	.align		4
.L_35:
        /*0018*/ 	.byte	0x04, 0x17
        /*001a*/ 	.short	(.L_37 - .L_36)
.L_36:
        /*001c*/ 	.word	0x00000000
        /*0020*/ 	.short	0x0000
        /*0022*/ 	.short	0x0000
        /*0024*/ 	.byte	0x00, 0xf5, 0x21, 0x00


	//----- nvinfo : EIATTR_SPARSE_MMA_MASK
	.align		4
.L_37:
        /*0028*/ 	.byte	0x03, 0x50
        /*002a*/ 	.short	0x0000


	//----- nvinfo : EIATTR_MAXREG_COUNT
	.align		4
        /*002c*/ 	.byte	0x03, 0x1b
        /*002e*/ 	.short	0x00ff


	//----- nvinfo : EIATTR_MERCURY_ISA_VERSION
	.align		4
        /*0030*/ 	.byte	0x03, 0x5f
        /*0032*/ 	.short	0x0101


	//----- nvinfo : EIATTR_VRC_CTA_INIT_COUNT
	.align		4
        /*0034*/ 	.byte	0x02, 0x4a
	.zero		1
	.zero		1


	//----- nvinfo : EIATTR_EXIT_INSTR_OFFSETS
	.align		4
        /*0038*/ 	.byte	0x04, 0x1c
        /*003a*/ 	.short	(.L_39 - .L_38)


	//   ....[0]....
.L_38:
        /*003c*/ 	.word	0x000002d0


	//----- nvinfo : EIATTR_CRS_STACK_SIZE
	.align		4
.L_39:
        /*0040*/ 	.byte	0x04, 0x1e
        /*0042*/ 	.short	(.L_41 - .L_40)
.L_40:
        /*0044*/ 	.word	0x00000000


	//----- nvinfo : EIATTR_CBANK_PARAM_SIZE
	.align		4
.L_41:
        /*0048*/ 	.byte	0x03, 0x19
        /*004a*/ 	.short	0x000c


	//----- nvinfo : EIATTR_PARAM_CBANK
	.align		4
        /*004c*/ 	.byte	0x04, 0x0a
        /*004e*/ 	.short	(.L_43 - .L_42)
	.align		4
.L_42:
        /*0050*/ 	.word	index@(.nv.constant0._Z12calculate_piPfi)
        /*0054*/ 	.short	0x0380
        /*0056*/ 	.short	0x000c


	//----- nvinfo : EIATTR_SW_WAR
	.align		4
.L_43:
        /*0058*/ 	.byte	0x04, 0x36
        /*005a*/ 	.short	(.L_45 - .L_44)
.L_44:
        /*005c*/ 	.word	0x00000008
.L_45:


//--------------------- .nv.callgraph             --------------------------
	.section	.nv.callgraph,"",@"SHT_CUDA_CALLGRAPH"
	.align	4
	.sectionentsize	8
	.align		4
        /*0000*/ 	.word	0x00000000
	.align		4
        /*0004*/ 	.word	0xffffffff
	.align		4
        /*0008*/ 	.word	0x00000000
	.align		4
        /*000c*/ 	.word	0xfffffffe
	.align		4
        /*0010*/ 	.word	0x00000000
	.align		4
        /*0014*/ 	.word	0xfffffffd
	.align		4
        /*0018*/ 	.word	0x00000000
	.align		4
        /*001c*/ 	.word	0xfffffffc


//--------------------- .text._Z14calculate_zetaPff --------------------------
	.section	.text._Z14calculate_zetaPff,"ax",@progbits
	.align	128
        .global         _Z14calculate_zetaPff
        .type           _Z14calculate_zetaPff,@function
        .size           _Z14calculate_zetaPff,(.L_x_21 - _Z14calculate_zetaPff)
        .other          _Z14calculate_zetaPff,@"STO_CUDA_ENTRY STV_DEFAULT"
_Z14calculate_zetaPff:
.text._Z14calculate_zetaPff:
[----:B------:R-:W-:Y:S01]  /*0000*/  LDC R1, c[0x0][0x37c] ;  /* 0x0000df00ff017b82 */ /* 0x000fe20000000800 */
[----:B------:R-:W0:Y:S07]  /*0010*/  S2R R2, SR_CTAID.X ;  /* 0x0000000000027919 */ /* 0x000e2e0000002500 */
[----:B------:R-:W1:Y:S01]  /*0020*/  LDC R0, c[0x0][0x388] ;  /* 0x0000e200ff007b82 */ /* 0x000e620000000800 */
[----:B------:R-:W-:Y:S01]  /*0030*/  HFMA2 R4, -RZ, RZ, 1.875, 0 ;  /* 0x3f800000ff047431 */ /* 0x000fe200000001ff */
[----:B-1----:R-:W-:-:S04]  /*0040*/  FSETP.NEU.AND P0, PT, R0, RZ, PT ;  /* 0x000000ff0000720b */ /* 0x002fc80003f0d000 */
[----:B0-----:R-:W-:-:S13]  /*0050*/  ISETP.EQ.OR P0, PT, R2, RZ, !P0 ;  /* 0x000000ff0200720c */ /* 0x001fda0004702670 */
[----:B------:R-:W-:Y:S05]  /*0060*/  @P0 BRA `(.L_x_0) ;  /* 0x0000000400140947 */ /* 0x000fea0003800000 */
[----:B------:R-:W-:Y:S02]  /*0070*/  IADD3 R3, PT, PT, R2, 0x1, RZ ;  /* 0x0000000102037810 */ /* 0x000fe40007ffe0ff */
[----:B------:R-:W-:Y:S02]  /*0080*/  FSETP.NAN.AND P0, PT, |R0|, |R0|, PT ;  /* 0x400000000000720b */ /* 0x000fe40003f08200 */
[----:B------:R-:W-:-:S04]  /*0090*/  I2FP.F32.U32 R3, R3 ;  /* 0x0000000300037245 */ /* 0x000fc80000201000 */
[----:B------:R-:W-:-:S13]  /*00a0*/  FSETP.NUM.AND P0, PT, |R3|, |R3|, !P0 ;  /* 0x400000030300720b */ /* 0x000fda0004707200 */
[----:B------:R-:W-:Y:S01]  /*00b0*/  @!P0 FADD R4, R3, R0 ;  /* 0x0000000003048221 */ /* 0x000fe20000000000 */
[----:B------:R-:W-:Y:S06]  /*00c0*/  @!P0 BRA `(.L_x_0) ;  /* 0x0000000000fc8947 */ /* 0x000fec0003800000 */
[C---:B------:R-:W-:Y:S01]  /*00d0*/  FMUL R4, |R3|.reuse, 16777216 ;  /* 0x4b80000003047820 */ /* 0x040fe20000400200 */
[----:B------:R-:W-:Y:S02]  /*00e0*/  FSETP.GEU.AND P0, PT, |R3|, 1.175494350822287508e-38, PT ;  /* 0x008000000300780b */ /* 0x000fe40003f0e200 */
[----:B------:R-:W-:Y:S02]  /*00f0*/  MOV R10, 0x3a2c32e4 ;  /* 0x3a2c32e4000a7802 */ /* 0x000fe40000000f00 */
[----:B------:R-:W-:-:S04]  /*0100*/  FSEL R4, R4, |R3|, !P0 ;  /* 0x4000000304047208 */ /* 0x000fc80004000000 */
[----:B------:R-:W-:-:S04]  /*0110*/  IADD3 R5, PT, PT, R4, -0x3f3504f3, RZ ;  /* 0xc0cafb0d04057810 */ /* 0x000fc80007ffe0ff */
[----:B------:R-:W-:-:S05]  /*0120*/  LOP3.LUT R5, R5, 0xff800000, RZ, 0xc0, !PT ;  /* 0xff80000005057812 */ /* 0x000fca00078ec0ff */
[----:B------:R-:W-:Y:S01]  /*0130*/  IMAD.IADD R4, R4, 0x1, -R5 ;  /* 0x0000000104047824 */ /* 0x000fe200078e0a05 */
[----:B------:R-:W-:-:S03]  /*0140*/  I2FP.F32.S32 R5, R5 ;  /* 0x0000000500057245 */ /* 0x000fc60000201400 */
[C---:B------:R-:W-:Y:S01]  /*0150*/  FADD R7, R4.reuse, 1 ;  /* 0x3f80000004077421 */ /* 0x040fe20000000000 */
[----:B------:R-:W-:Y:S01]  /*0160*/  FADD R6, R4, -1 ;  /* 0xbf80000004067421 */ /* 0x000fe20000000000 */
[----:B------:R-:W-:Y:S02]  /*0170*/  FSEL R4, RZ, -24, P0 ;  /* 0xc1c00000ff047808 */ /* 0x000fe40000000000 */
[----:B------:R-:W-:Y:S01]  /*0180*/  FSETP.NEU.AND P0, PT, |R3|, +INF , PT ;  /* 0x7f8000000300780b */ /* 0x000fe20003f0d200 */
[----:B------:R-:W-:Y:S01]  /*0190*/  FADD R8, R6, R6 ;  /* 0x0000000606087221 */ /* 0x000fe20000000000 */
[----:B------:R-:W0:Y:S01]  /*01a0*/  MUFU.RCP R7, R7 ;  /* 0x0000000700077308 */ /* 0x000e220000001000 */
[----:B------:R-:W-:Y:S01]  /*01b0*/  FFMA R4, R5, 1.1920928955078125e-07, R4 ;  /* 0x3400000005047823 */ /* 0x000fe20000000004 */
[----:B------:R-:W-:-:S09]  /*01c0*/  FSETP.GEU.OR P3, PT, R0, RZ, P0 ;  /* 0x000000ff0000720b */ /* 0x000fd2000076e400 */
[----:B------:R-:W-:-:S05]  /*01d0*/  @!P0 FADD R3, R3, R3 ;  /* 0x0000000303038221 */ /* 0x000fca0000000000 */
[----:B------:R-:W-:Y:S01]  /*01e0*/  @!P3 LOP3.LUT R3, R3, 0x7f800000, RZ, 0x3c, !PT ;  /* 0x7f8000000303b812 */ /* 0x000fe200078e3cff */
[----:B0-----:R-:W-:-:S04]  /*01f0*/  FMUL R9, R7, R8 ;  /* 0x0000000807097220 */ /* 0x001fc80000400000 */
[----:B------:R-:W-:Y:S01]  /*0200*/  FADD R8, R6, -R9 ;  /* 0x8000000906087221 */ /* 0x000fe20000000000 */
[CC--:B------:R-:W-:Y:S01]  /*0210*/  FMUL R5, R9.reuse, R9.reuse ;  /* 0x0000000909057220 */ /* 0x0c0fe20000400000 */
[----:B------:R-:W-:Y:S02]  /*0220*/  FFMA R13, R9, 1.4426950216293334961, R4 ;  /* 0x3fb8aa3b090d7823 */ /* 0x000fe40000000004 */
[----:B------:R-:W-:Y:S01]  /*0230*/  FADD R11, R8, R8 ;  /* 0x00000008080b7221 */ /* 0x000fe20000000000 */
[C---:B------:R-:W-:Y:S01]  /*0240*/  FFMA R8, R5.reuse, R10, 0.0032181653659790754318 ;  /* 0x3b52e7db05087423 */ /* 0x040fe2000000000a */
[----:B------:R-:W-:Y:S02]  /*0250*/  FADD R4, R4, -R13 ;  /* 0x8000000d04047221 */ /* 0x000fe40000000000 */
[----:B------:R-:W-:Y:S01]  /*0260*/  FFMA R6, R6, -R9, R11 ;  /* 0x8000000906067223 */ /* 0x000fe2000000000b */
[----:B------:R-:W-:Y:S01]  /*0270*/  FFMA R8, R5, R8, 0.018033718690276145935 ;  /* 0x3c93bb7305087423 */ /* 0x000fe20000000008 */
[----:B------:R-:W-:-:S02]  /*0280*/  FFMA R11, R9, 1.4426950216293334961, R4 ;  /* 0x3fb8aa3b090b7823 */ /* 0x000fc40000000004 */
[----:B------:R-:W-:Y:S01]  /*0290*/  FMUL R6, R7, R6 ;  /* 0x0000000607067220 */ /* 0x000fe20000400000 */
[----:B------:R-:W-:-:S03]  /*02a0*/  FFMA R8, R5, R8, 0.12022458761930465698 ;  /* 0x3df6384f05087423 */ /* 0x000fc60000000008 */
[----:B------:R-:W-:Y:S01]  /*02b0*/  FFMA R4, R6, 1.4426950216293334961, R11 ;  /* 0x3fb8aa3b06047823 */ /* 0x000fe2000000000b */
[----:B------:R-:W-:-:S03]  /*02c0*/  FMUL R8, R5, R8 ;  /* 0x0000000805087220 */ /* 0x000fc60000400000 */
[----:B------:R-:W-:Y:S01]  /*02d0*/  FFMA R7, R9, 1.9251366722983220825e-08, R4 ;  /* 0x32a55e3409077823 */ /* 0x000fe20000000004 */
[----:B------:R-:W-:-:S04]  /*02e0*/  FMUL R5, R8, 3 ;  /* 0x4040000008057820 */ /* 0x000fc80000400000 */
[----:B------:R-:W-:Y:S01]  /*02f0*/  FFMA R5, R6, R5, R7 ;  /* 0x0000000506057223 */ /* 0x000fe20000000007 */
[----:B------:R-:W-:-:S03]  /*0300*/  HFMA2 R6, -RZ, RZ, 0.64013671875, -15.109375 ;  /* 0x391fcb8eff067431 */ /* 0x000fc600000001ff */
[----:B------:R-:W-:-:S04]  /*0310*/  FFMA R8, R9, R8, R5 ;  /* 0x0000000809087223 */ /* 0x000fc80000000005 */
[----:B------:R-:W-:-:S04]  /*0320*/  FADD R5, R13, R8 ;  /* 0x000000080d057221 */ /* 0x000fc80000000000 */
[----:B------:R-:W-:Y:S01]  /*0330*/  FMUL R4, R5, R0 ;  /* 0x0000000005047220 */ /* 0x000fe20000400000 */
[----:B------:R-:W-:-:S03]  /*0340*/  FADD R13, -R13, R5 ;  /* 0x000000050d0d7221 */ /* 0x000fc60000000100 */
[----:B------:R-:W0:Y:S01]  /*0350*/  FRND R7, R4 ;  /* 0x0000000400077307 */ /* 0x000e220000201000 */
[----:B------:R-:W-:Y:S01]  /*0360*/  FADD R8, R8, -R13 ;  /* 0x8000000d08087221 */ /* 0x000fe20000000000 */
[----:B------:R-:W-:Y:S01]  /*0370*/  FFMA R5, R5, R0, -R4 ;  /* 0x0000000005057223 */ /* 0x000fe20000000804 */
[----:B------:R-:W-:-:S03]  /*0380*/  FSETP.GEU.AND P2, PT, R4, RZ, PT ;  /* 0x000000ff0400720b */ /* 0x000fc60003f4e000 */
[----:B------:R-:W-:Y:S02]  /*0390*/  FFMA R8, R8, R0, R5 ;  /* 0x0000000008087223 */ /* 0x000fe40000000005 */
[----:B------:R-:W1:Y:S01]  /*03a0*/  F2I.NTZ R9, R4 ;  /* 0x0000000400097305 */ /* 0x000e620000203100 */
[----:B0-----:R-:W-:Y:S01]  /*03b0*/  FADD R5, R4, -R7 ;  /* 0x8000000704057221 */ /* 0x001fe20000000000 */
[----:B------:R-:W-:-:S03]  /*03c0*/  FSETP.GT.AND P1, PT, R7, RZ, PT ;  /* 0x000000ff0700720b */ /* 0x000fc60003f24000 */
[----:B------:R-:W-:-:S04]  /*03d0*/  FADD R5, R5, R8 ;  /* 0x0000000805057221 */ /* 0x000fc80000000000 */
[----:B------:R-:W-:-:S04]  /*03e0*/  FFMA R6, R5, R6, 0.0013391353422775864601 ;  /* 0x3aaf85ed05067423 */ /* 0x000fc80000000006 */
[----:B------:R-:W-:-:S04]  /*03f0*/  FFMA R6, R5, R6, 0.0096188392490148544312 ;  /* 0x3c1d985605067423 */ /* 0x000fc80000000006 */
[----:B------:R-:W-:-:S04]  /*0400*/  FFMA R6, R5, R6, 0.055503588169813156128 ;  /* 0x3d6357bb05067423 */ /* 0x000fc80000000006 */
[C---:B------:R-:W-:Y:S01]  /*0410*/  FFMA R8, R5.reuse, R6, 0.24022644758224487305 ;  /* 0x3e75fdec05087423 */ /* 0x040fe20000000006 */
[----:B------:R-:W-:Y:S02]  /*0420*/  SEL R6, RZ, 0x83000000, P1 ;  /* 0x83000000ff067807 */ /* 0x000fe40000800000 */
[----:B------:R-:W-:Y:S01]  /*0430*/  FSETP.GT.AND P1, PT, |R4|, 152, PT ;  /* 0x431800000400780b */ /* 0x000fe20003f24200 */
[----:B------:R-:W-:Y:S01]  /*0440*/  FFMA R8, R5, R8, 0.69314718246459960938 ;  /* 0x3f31721805087423 */ /* 0x000fe20000000008 */
[----:B-1----:R-:W-:Y:S01]  /*0450*/  LEA R9, R9, -R6, 0x17 ;  /* 0x8000000609097211 */ /* 0x002fe200078eb8ff */
[----:B------:R-:W-:Y:S01]  /*0460*/  VIADD R0, R6, 0x7f000000 ;  /* 0x7f00000006007836 */ /* 0x000fe20000000000 */
[----:B------:R-:W-:Y:S01]  /*0470*/  FSEL R4, RZ, +INF , !P2 ;  /* 0x7f800000ff047808 */ /* 0x000fe20005000000 */
[----:B------:R-:W-:-:S04]  /*0480*/  FFMA R5, R5, R8, 1 ;  /* 0x3f80000005057423 */ /* 0x000fc80000000008 */
[----:B------:R-:W-:-:S04]  /*0490*/  FMUL R0, R0, R5 ;  /* 0x0000000500007220 */ /* 0x000fc80000400000 */
[----:B------:R-:W-:Y:S01]  /*04a0*/  @!P1 FMUL R4, R9, R0 ;  /* 0x0000000009049220 */ /* 0x000fe20000400000 */
[----:B------:R-:W-:-:S07]  /*04b0*/  @!P0 MOV R4, R3 ;  /* 0x0000000300048202 */ /* 0x000fce0000000f00 */
.L_x_0:
[----:B------:R-:W-:Y:S01]  /*04c0*/  IADD3 R0, PT, PT, R4, 0x1800000, RZ ;  /* 0x0180000004007810 */ /* 0x000fe20007ffe0ff */
[----:B------:R-:W0:Y:S03]  /*04d0*/  LDCU.64 UR4, c[0x0][0x358] ;  /* 0x00006b00ff0477ac */ /* 0x000e260008000a00 */
[----:B------:R-:W-:-:S04]  /*04e0*/  LOP3.LUT R0, R0, 0x7f800000, RZ, 0xc0, !PT ;  /* 0x7f80000000007812 */ /* 0x000fc800078ec0ff */
[----:B------:R-:W-:-:S13]  /*04f0*/  ISETP.GT.U32.AND P0, PT, R0, 0x1ffffff, PT ;  /* 0x01ffffff0000780c */ /* 0x000fda0003f04070 */
[----:B0-----:R-:W-:Y:S05]  /*0500*/  @P0 BRA `(.L_x_1) ;  /* 0x0000000000140947 */ /* 0x001fea0003800000 */
[----:B------:R-:W-:Y:S01]  /*0510*/  IMAD.MOV.U32 R0, RZ, RZ, R4 ;  /* 0x000000ffff007224 */ /* 0x000fe200078e0004 */
[----:B------:R-:W-:-:S07]  /*0520*/  MOV R4, 0x540 ;  /* 0x0000054000047802 */ /* 0x000fce0000000f00 */
[----:B------:R-:W-:Y:S05]  /*0530*/  CALL.REL.NOINC `($__internal_0_$__cuda_sm20_rcp_rn_f32_slowpath) ;  /* 0x0000000000287944 */ /* 0x000fea0003c00000 */
[----:B------:R-:W-:Y:S01]  /*0540*/  MOV R7, R3 ;  /* 0x0000000300077202 */ /* 0x000fe20000000f00 */
[----:B------:R-:W-:Y:S06]  /*0550*/  BRA `(.L_x_2) ;  /* 0x0000000000107947 */ /* 0x000fec0003800000 */
.L_x_1:
[----:B------:R-:W0:Y:S02]  /*0560*/  MUFU.RCP R7, R4 ;  /* 0x0000000400077308 */ /* 0x000e240000001000 */
[----:B0-----:R-:W-:-:S04]  /*0570*/  FFMA R0, R7, R4, -1 ;  /* 0xbf80000007007423 */ /* 0x001fc80000000004 */
[----:B------:R-:W-:-:S04]  /*0580*/  FADD.FTZ R0, -R0, -RZ ;  /* 0x800000ff00007221 */ /* 0x000fc80000010100 */
[----:B------:R-:W-:-:S07]  /*0590*/  FFMA R7, R7, R0, R7 ;  /* 0x0000000007077223 */ /* 0x000fce0000000007 */
.L_x_2:
[----:B------:R-:W0:Y:S02]  /*05a0*/  LDC.64 R4, c[0x0][0x380] ;  /* 0x0000e000ff047b82 */ /* 0x000e240000000a00 */
[----:B0-----:R-:W-:-:S05]  /*05b0*/  IMAD.WIDE.U32 R2, R2, 0x4, R4 ;  /* 0x0000000402027825 */ /* 0x001fca00078e0004 */
[----:B------:R-:W-:Y:S01]  /*05c0*/  STG.E desc[UR4][R2.64], R7 ;  /* 0x0000000702007986 */ /* 0x000fe2000c101904 */
[----:B------:R-:W-:Y:S05]  /*05d0*/  EXIT ;  /* 0x000000000000794d */ /* 0x000fea0003800000 */
        .weak           $__internal_0_$__cuda_sm20_rcp_rn_f32_slowpath
        .type           $__internal_0_$__cuda_sm20_rcp_rn_f32_slowpath,@function
        .size           $__internal_0_$__cuda_sm20_rcp_rn_f32_slowpath,(.L_x_21 - $__internal_0_$__cuda_sm20_rcp_rn_f32_slowpath)
$__internal_0_$__cuda_sm20_rcp_rn_f32_slowpath:
[----:B------:R-:W-:-:S04]  /*05e0*/  SHF.L.U32 R3, R0, 0x1, RZ ;  /* 0x0000000100037819 */ /* 0x000fc800000006ff */
[----:B------:R-:W-:-:S04]  /*05f0*/  SHF.R.U32.HI R9, RZ, 0x18, R3 ;  /* 0x00000018ff097819 */ /* 0x000fc80000011603 */
[----:B------:R-:W-:-:S13]  /*0600*/  ISETP.NE.U32.AND P0, PT, R9, RZ, PT ;  /* 0x000000ff0900720c */ /* 0x000fda0003f05070 */
[----:B------:R-:W-:Y:S05]  /*0610*/  @P0 BRA `(.L_x_3) ;  /* 0x00000000002c0947 */ /* 0x000fea0003800000 */
[----:B------:R-:W-:-:S04]  /*0620*/  SHF.L.U32 R3, R0, 0x1, RZ ;  /* 0x0000000100037819 */ /* 0x000fc800000006ff */
[----:B------:R-:W-:-:S13]  /*0630*/  ISETP.NE.AND P0, PT, R3, RZ, PT ;  /* 0x000000ff0300720c */ /* 0x000fda0003f05270 */
[----:B------:R0:W1:Y:S01]  /*0640*/  @!P0 MUFU.RCP R3, R0 ;  /* 0x0000000000038308 */ /* 0x0000620000001000 */
[----:B------:R-:W-:Y:S05]  /*0650*/  @!P0 BRA `(.L_x_4) ;  /* 0x0000000000a48947 */ /* 0x000fea0003800000 */
[----:B------:R-:W-:-:S04]  /*0660*/  FFMA R5, R0, 1.84467440737095516160e+19, RZ ;  /* 0x5f80000000057823 */ /* 0x000fc800000000ff */
[----:B0-----:R-:W1:Y:S02]  /*0670*/  MUFU.RCP R0, R5 ;  /* 0x0000000500007308 */ /* 0x001e640000001000 */
[----:B-1----:R-:W-:-:S04]  /*0680*/  FFMA R3, R5, R0, -1 ;  /* 0xbf80000005037423 */ /* 0x002fc80000000000 */
[----:B------:R-:W-:-:S04]  /*0690*/  FADD.FTZ R3, -R3, -RZ ;  /* 0x800000ff03037221 */ /* 0x000fc80000010100 */
[----:B------:R-:W-:-:S04]  /*06a0*/  FFMA R0, R0, R3, R0 ;  /* 0x0000000300007223 */ /* 0x000fc80000000000 */
[----:B------:R-:W-:Y:S01]  /*06b0*/  FFMA R3, R0, 1.84467440737095516160e+19, RZ ;  /* 0x5f80000000037823 */ /* 0x000fe200000000ff */
[----:B------:R-:W-:Y:S06]  /*06c0*/  BRA `(.L_x_4) ;  /* 0x0000000000887947 */ /* 0x000fec0003800000 */
.L_x_3:
[----:B------:R-:W-:-:S05]  /*06d0*/  VIADD R11, R9, 0xffffff03 ;  /* 0xffffff03090b7836 */ /* 0x000fca0000000000 */
[----:B------:R-:W-:-:S13]  /*06e0*/  ISETP.GT.U32.AND P0, PT, R11, 0x1, PT ;  /* 0x000000010b00780c */ /* 0x000fda0003f04070 */
[----:B------:R-:W-:Y:S05]  /*06f0*/  @P0 BRA `(.L_x_5) ;  /* 0x0000000000780947 */ /* 0x000fea0003800000 */
[----:B------:R-:W-:Y:S01]  /*0700*/  LOP3.LUT R3, R0, 0x7fffff, RZ, 0xc0, !PT ;  /* 0x007fffff00037812 */ /* 0x000fe200078ec0ff */
[----:B------:R-:W-:-:S03]  /*0710*/  HFMA2 R8, -RZ, RZ, 0, 1.78813934326171875e-07 ;  /* 0x00000003ff087431 */ /* 0x000fc600000001ff */
[----:B------:R-:W-:-:S04]  /*0720*/  LOP3.LUT R3, R3, 0x3f800000, RZ, 0xfc, !PT ;  /* 0x3f80000003037812 */ /* 0x000fc800078efcff */
[----:B------:R-:W0:Y:S01]  /*0730*/  MUFU.RCP R6, R3 ;  /* 0x0000000300067308 */ /* 0x000e220000001000 */
[----:B------:R-:W-:Y:S01]  /*0740*/  SHF.L.U32 R8, R8, R11, RZ ;  /* 0x0000000b08087219 */ /* 0x000fe200000006ff */
[----:B0-----:R-:W-:-:S04]  /*0750*/  FFMA R5, R3, R6, -1 ;  /* 0xbf80000003057423 */ /* 0x001fc80000000006 */
[----:B------:R-:W-:-:S04]  /*0760*/  FADD.FTZ R5, -R5, -RZ ;  /* 0x800000ff05057221 */ /* 0x000fc80000010100 */
[CCC-:B------:R-:W-:Y:S01]  /*0770*/  FFMA.RM R7, R6.reuse, R5.reuse, R6.reuse ;  /* 0x0000000506077223 */ /* 0x1c0fe20000004006 */
[----:B------:R-:W-:-:S04]  /*0780*/  FFMA.RP R6, R6, R5, R6 ;  /* 0x0000000506067223 */ /* 0x000fc80000008006 */
[C---:B------:R-:W-:Y:S02]  /*0790*/  LOP3.LUT R5, R7.reuse, 0x7fffff, RZ, 0xc0, !PT ;  /* 0x007fffff07057812 */ /* 0x040fe400078ec0ff */
[----:B------:R-:W-:Y:S02]  /*07a0*/  FSETP.NEU.FTZ.AND P0, PT, R7, R6, PT ;  /* 0x000000060700720b */ /* 0x000fe40003f1d000 */
[----:B------:R-:W-:Y:S02]  /*07b0*/  LOP3.LUT R5, R5, 0x800000, RZ, 0xfc, !PT ;  /* 0x0080000005057812 */ /* 0x000fe400078efcff */
[----:B------:R-:W-:Y:S02]  /*07c0*/  SEL R6, RZ, 0xffffffff, !P0 ;  /* 0xffffffffff067807 */ /* 0x000fe40004000000 */
[----:B------:R-:W-:Y:S02]  /*07d0*/  LOP3.LUT R8, R8, R5, RZ, 0xc0, !PT ;  /* 0x0000000508087212 */ /* 0x000fe400078ec0ff */
[----:B------:R-:W-:-:S02]  /*07e0*/  IADD3 R6, PT, PT, -R6, RZ, RZ ;  /* 0x000000ff06067210 */ /* 0x000fc40007ffe1ff */
[-C--:B------:R-:W-:Y:S02]  /*07f0*/  SHF.R.U32.HI R8, RZ, R11.reuse, R8 ;  /* 0x0000000bff087219 */ /* 0x080fe40000011608 */
[----:B------:R-:W-:Y:S01]  /*0800*/  LOP3.LUT P1, RZ, R6, R11, R5, 0xf8, !PT ;  /* 0x0000000b06ff7212 */ /* 0x000fe2000782f805 */
[----:B------:R-:W-:Y:S01]  /*0810*/  VIADD R6, R9, 0xffffff04 ;  /* 0xffffff0409067836 */ /* 0x000fe20000000000 */
[C---:B------:R-:W-:Y:S02]  /*0820*/  LOP3.LUT P0, RZ, R8.reuse, 0x1, RZ, 0xc0, !PT ;  /* 0x0000000108ff7812 */ /* 0x040fe4000780c0ff */
[----:B------:R-:W-:-:S04]  /*0830*/  LOP3.LUT P2, RZ, R8, 0x2, RZ, 0xc0, !PT ;  /* 0x0000000208ff7812 */ /* 0x000fc8000784c0ff */
[----:B------:R-:W-:Y:S02]  /*0840*/  PLOP3.LUT P0, PT, P0, P1, P2, 0xe0, 0x0 ;  /* 0x000000000000781c */ /* 0x000fe40000703c20 */
[----:B------:R-:W-:Y:S02]  /*0850*/  LOP3.LUT P1, RZ, R0, 0x7fffff, RZ, 0xc0, !PT ;  /* 0x007fffff00ff7812 */ /* 0x000fe4000782c0ff */
[----:B------:R-:W-:-:S04]  /*0860*/  SEL R3, RZ, 0x1, !P0 ;  /* 0x00000001ff037807 */ /* 0x000fc80004000000 */
[----:B------:R-:W-:-:S04]  /*0870*/  IADD3 R3, PT, PT, -R3, RZ, RZ ;  /* 0x000000ff03037210 */ /* 0x000fc80007ffe1ff */
[----:B------:R-:W-:Y:S02]  /*0880*/  ISETP.GE.AND P0, PT, R3, RZ, PT ;  /* 0x000000ff0300720c */ /* 0x000fe40003f06270 */
[----:B------:R-:W-:-:S11]  /*0890*/  SHF.R.U32.HI R3, RZ, R6, R5 ;  /* 0x00000006ff037219 */ /* 0x000fd60000011605 */
[----:B------:R-:W-:-:S04]  /*08a0*/  @!P0 IADD3 R3, PT, PT, R3, 0x1, RZ ;  /* 0x0000000103038810 */ /* 0x000fc80007ffe0ff */
[----:B------:R-:W-:-:S04]  /*08b0*/  @!P1 SHF.L.U32 R3, R3, 0x1, RZ ;  /* 0x0000000103039819 */ /* 0x000fc800000006ff */
[----:B------:R-:W-:Y:S01]  /*08c0*/  LOP3.LUT R3, R3, 0x80000000, R0, 0xf8, !PT ;  /* 0x8000000003037812 */ /* 0x000fe200078ef800 */
[----:B------:R-:W-:Y:S06]  /*08d0*/  BRA `(.L_x_4) ;  /* 0x0000000000047947 */ /* 0x000fec0003800000 */
.L_x_5:
[----:B------:R2:W3:Y:S02]  /*08e0*/  MUFU.RCP R3, R0 ;  /* 0x0000000000037308 */ /* 0x0004e40000001000 */
.L_x_4:
[----:B------:R-:W-:-:S04]  /*08f0*/  MOV R5, 0x0 ;  /* 0x0000000000057802 */ /* 0x000fc80000000f00 */
[----:B0123--:R-:W-:Y:S05]  /*0900*/  RET.REL.NODEC R4 `(_Z14calculate_zetaPff) ;  /* 0xfffffff404bc7950 */ /* 0x00ffea0003c3ffff */
.L_x_6:
[----:B------:R-:W-:-:S00]  /*0910*/  BRA `(.L_x_6) ;  /* 0xfffffffc00fc7947 */ /* 0x000fc0000383ffff */
[----:B------:R-:W-:-:S00]  /*0920*/  NOP ;  /* 0x0000000000007918 */ /* 0x000fc00000000000 */
        /* <DEDUP_REMOVED lines=13> */
.L_x_21:


//--------------------- .text._Z12calculate_piPfi --------------------------
	.section	.text._Z12calculate_piPfi,"ax",@progbits
	.align	128
        .global         _Z12calculate_piPfi
        .type           _Z12calculate_piPfi,@function
        .size           _Z12calculate_piPfi,(.L_x_23 - _Z12calculate_piPfi)
        .other          _Z12calculate_piPfi,@"STO_CUDA_ENTRY STV_DEFAULT"
_Z12calculate_piPfi:
.text._Z12calculate_piPfi:
[----:B------:R-:W-:Y:S01]  /*0000*/  LDC R1, c[0x0][0x37c] ;  /* 0x0000df00ff017b82 */ /* 0x000fe20000000800 */
[----:B------:R-:W0:Y:S01]  /*0010*/  LDCU UR4, c[0x0][0x388] ;  /* 0x00007100ff0477ac */ /* 0x000e220008000800 */
[----:B------:R-:W1:Y:S01]  /*0020*/  S2R R2, SR_CTAID.X ;  /* 0x0000000000027919 */ /* 0x000e620000002500 */
[----:B0-----:R-:W-:-:S04]  /*0030*/  I2FP.F32.S32 R3, UR4 ;  /* 0x0000000400037c45 */ /* 0x001fc80008201400 */
[----:B------:R-:W0:Y:S01]  /*0040*/  MUFU.RCP R4, R3 ;  /* 0x0000000300047308 */ /* 0x000e220000001000 */
[----:B-1----:R-:W-:-:S07]  /*0050*/  I2FP.F32.U32 R0, R2 ;  /* 0x0000000200007245 */ /* 0x002fce0000201000 */
[----:B------:R-:W1:Y:S01]  /*0060*/  FCHK P0, R0, R3 ;  /* 0x0000000300007302 */ /* 0x000e620000000000 */
[----:B0-----:R-:W-:-:S04]  /*0070*/  FFMA R5, -R3, R4, 1 ;  /* 0x3f80000003057423 */ /* 0x001fc80000000104 */
[----:B------:R-:W-:-:S04]  /*0080*/  FFMA R5, R4, R5, R4 ;  /* 0x0000000504057223 */ /* 0x000fc80000000004 */
[----:B------:R-:W-:-:S04]  /*0090*/  FFMA R4, R0, R5, RZ ;  /* 0x0000000500047223 */ /* 0x000fc800000000ff */
[----:B------:R-:W-:-:S04]  /*00a0*/  FFMA R6, -R3, R4, R0 ;  /* 0x0000000403067223 */ /* 0x000fc80000000100 */
[----:B------:R-:W-:Y:S01]  /*00b0*/  FFMA R4, R5, R6, R4 ;  /* 0x0000000605047223 */ /* 0x000fe20000000004 */
[----:B-1----:R-:W-:Y:S06]  /*00c0*/  @!P0 BRA `(.L_x_7) ;  /* 0x00000000000c8947 */ /* 0x002fec0003800000 */
[----:B------:R-:W-:-:S07]  /*00d0*/  MOV R4, 0xf0 ;  /* 0x000000f000047802 */ /* 0x000fce0000000f00 */
[----:B------:R-:W-:Y:S05]  /*00e0*/  CALL.REL.NOINC `($__internal_2_$__cuda_sm3x_div_rn_noftz_f32_slowpath) ;  /* 0x0000000000e07944 */ /* 0x000fea0003c00000 */
[----:B------:R-:W-:-:S07]  /*00f0*/  IMAD.MOV.U32 R4, RZ, RZ, R0 ;  /* 0x000000ffff047224 */ /* 0x000fce00078e0000 */
.L_x_7:
[----:B------:R-:W-:-:S04]  /*0100*/  FFMA R5, -R4, R4, 1 ;  /* 0x3f80000004057423 */ /* 0x000fc80000000104 */
[----:B------:R-:W-:Y:S01]  /*0110*/  VIADD R4, R5, 0xf3000000 ;  /* 0xf300000005047836 */ /* 0x000fe20000000000 */
[----:B------:R0:W1:Y:S04]  /*0120*/  MUFU.RSQ R0, R5 ;  /* 0x0000000500007308 */ /* 0x0000680000001400 */
[----:B------:R-:W-:-:S13]  /*0130*/  ISETP.GT.U32.AND P0, PT, R4, 0x727fffff, PT ;  /* 0x727fffff0400780c */ /* 0x000fda0003f04070 */
[----:B01----:R-:W-:Y:S05]  /*0140*/  @!P0 BRA `(.L_x_8) ;  /* 0x0000000000108947 */ /* 0x003fea0003800000 */
[----:B------:R-:W-:-:S07]  /*0150*/  MOV R6, 0x170 ;  /* 0x0000017000067802 */ /* 0x000fce0000000f00 */
[----:B------:R-:W-:Y:S05]  /*0160*/  CALL.REL.NOINC `($__internal_1_$__cuda_sm20_sqrt_rn_f32_slowpath) ;  /* 0x00000000005c7944 */ /* 0x000fea0003c00000 */
[----:B------:R-:W-:Y:S01]  /*0170*/  IMAD.MOV.U32 R4, RZ, RZ, R0 ;  /* 0x000000ffff047224 */ /* 0x000fe200078e0000 */
[----:B------:R-:W-:Y:S06]  /*0180*/  BRA `(.L_x_9) ;  /* 0x0000000000107947 */ /* 0x000fec0003800000 */
.L_x_8:
[----:B------:R-:W-:Y:S01]  /*0190*/  FMUL.FTZ R4, R5, R0 ;  /* 0x0000000005047220 */ /* 0x000fe20000410000 */
[----:B------:R-:W-:-:S03]  /*01a0*/  FMUL.FTZ R0, R0, 0.5 ;  /* 0x3f00000000007820 */ /* 0x000fc60000410000 */
[----:B------:R-:W-:-:S04]  /*01b0*/  FFMA R5, -R4, R4, R5 ;  /* 0x0000000404057223 */ /* 0x000fc80000000105 */
[----:B------:R-:W-:-:S07]  /*01c0*/  FFMA R4, R5, R0, R4 ;  /* 0x0000000005047223 */ /* 0x000fce0000000004 */
.L_x_9:
[----:B------:R-:W0:Y:S01]  /*01d0*/  MUFU.RCP R0, R3 ;  /* 0x0000000300007308 */ /* 0x000e220000001000 */
[----:B------:R-:W1:Y:S07]  /*01e0*/  LDCU.64 UR4, c[0x0][0x358] ;  /* 0x00006b00ff0477ac */ /* 0x000e6e0008000a00 */
[----:B------:R-:W2:Y:S01]  /*01f0*/  FCHK P0, R4, R3 ;  /* 0x0000000304007302 */ /* 0x000ea20000000000 */
[----:B0-----:R-:W-:-:S04]  /*0200*/  FFMA R5, -R3, R0, 1 ;  /* 0x3f80000003057423 */ /* 0x001fc80000000100 */
[----:B------:R-:W-:-:S04]  /*0210*/  FFMA R0, R0, R5, R0 ;  /* 0x0000000500007223 */ /* 0x000fc80000000000 */
[----:B------:R-:W-:-:S04]  /*0220*/  FFMA R5, R0, R4, RZ ;  /* 0x0000000400057223 */ /* 0x000fc800000000ff */
[----:B------:R-:W-:-:S04]  /*0230*/  FFMA R6, -R3, R5, R4 ;  /* 0x0000000503067223 */ /* 0x000fc80000000104 */
[----:B------:R-:W-:Y:S01]  /*0240*/  FFMA R7, R0, R6, R5 ;  /* 0x0000000600077223 */ /* 0x000fe20000000005 */
[----:B-12---:R-:W-:Y:S06]  /*0250*/  @!P0 BRA `(.L_x_10) ;  /* 0x0000000000108947 */ /* 0x006fec0003800000 */
[----:B------:R-:W-:Y:S01]  /*0260*/  IMAD.MOV.U32 R0, RZ, RZ, R4 ;  /* 0x000000ffff007224 */ /* 0x000fe200078e0004 */
[----:B------:R-:W-:-:S07]  /*0270*/  MOV R4, 0x290 ;  /* 0x0000029000047802 */ /* 0x000fce0000000f00 */
[----:B------:R-:W-:Y:S05]  /*0280*/  CALL.REL.NOINC `($__internal_2_$__cuda_sm3x_div_rn_noftz_f32_slowpath) ;  /* 0x0000000000787944 */ /* 0x000fea0003c00000 */
[----:B------:R-:W-:-:S07]  /*0290*/  MOV R7, R0 ;  /* 0x0000000000077202 */ /* 0x000fce0000000f00 */
.L_x_10:
[----:B------:R-:W0:Y:S02]  /*02a0*/  LDC.64 R4, c[0x0][0x380] ;  /* 0x0000e000ff047b82 */ /* 0x000e240000000a00 */
[----:B0-----:R-:W-:-:S05]  /*02b0*/  IMAD.WIDE.U32 R2, R2, 0x4, R4 ;  /* 0x0000000402027825 */ /* 0x001fca00078e0004 */
[----:B------:R-:W-:Y:S01]  /*02c0*/  STG.E desc[UR4][R2.64], R7 ;  /* 0x0000000702007986 */ /* 0x000fe2000c101904 */
[----:B------:R-:W-:Y:S05]  /*02d0*/  EXIT ;  /* 0x000000000000794d */ /* 0x000fea0003800000 */
        .weak           $__internal_1_$__cuda_sm20_sqrt_rn_f32_slowpath
        .type           $__internal_1_$__cuda_sm20_sqrt_rn_f32_slowpath,@function
        .size           $__internal_1_$__cuda_sm20_sqrt_rn_f32_slowpath,($__internal_2_$__cuda_sm3x_div_rn_noftz_f32_slowpath - $__internal_1_$__cuda_sm20_sqrt_rn_f32_slowpath)
$__internal_1_$__cuda_sm20_sqrt_rn_f32_slowpath:
[----:B------:R-:W-:-:S13]  /*02e0*/  LOP3.LUT P0, RZ, R5, 0x7fffffff, RZ, 0xc0, !PT ;  /* 0x7fffffff05ff7812 */ /* 0x000fda000780c0ff */
[----:B------:R-:W-:Y:S01]  /*02f0*/  @!P0 IMAD.MOV.U32 R4, RZ, RZ, R5 ;  /* 0x000000ffff048224 */ /* 0x000fe200078e0005 */
[----:B------:R-:W-:Y:S06]  /*0300*/  @!P0 BRA `(.L_x_11) ;  /* 0x0000000000488947 */ /* 0x000fec0003800000 */
[----:B------:R-:W-:Y:S01]  /*0310*/  FSETP.GEU.FTZ.AND P0, PT, R5, RZ, PT ;  /* 0x000000ff0500720b */ /* 0x000fe20003f1e000 */
[----:B------:R-:W-:-:S12]  /*0320*/  IMAD.MOV.U32 R0, RZ, RZ, R5 ;  /* 0x000000ffff007224 */ /* 0x000fd800078e0005 */
[----:B------:R-:W-:Y:S01]  /*0330*/  @!P0 IMAD.MOV.U32 R4, RZ, RZ, 0x7fffffff ;  /* 0x7fffffffff048424 */ /* 0x000fe200078e00ff */
[----:B------:R-:W-:Y:S06]  /*0340*/  @!P0 BRA `(.L_x_11) ;  /* 0x0000000000388947 */ /* 0x000fec0003800000 */
[----:B------:R-:W-:-:S13]  /*0350*/  FSETP.GTU.FTZ.AND P0, PT, |R0|, +INF , PT ;  /* 0x7f8000000000780b */ /* 0x000fda0003f1c200 */
[----:B------:R-:W-:Y:S01]  /*0360*/  @P0 FADD.FTZ R4, R0, 1 ;  /* 0x3f80000000040421 */ /* 0x000fe20000010000 */
[----:B------:R-:W-:Y:S06]  /*0370*/  @P0 BRA `(.L_x_11) ;  /* 0x00000000002c0947 */ /* 0x000fec0003800000 */
[----:B------:R-:W-:-:S13]  /*0380*/  FSETP.NEU.FTZ.AND P0, PT, |R0|, +INF , PT ;  /* 0x7f8000000000780b */ /* 0x000fda0003f1d200 */
[----:B------:R-:W-:Y:S01]  /*0390*/  @!P0 IMAD.MOV.U32 R4, RZ, RZ, R0 ;  /* 0x000000ffff048224 */ /* 0x000fe200078e0000 */
[----:B------:R-:W-:Y:S06]  /*03a0*/  @!P0 BRA `(.L_x_11) ;  /* 0x0000000000208947 */ /* 0x000fec0003800000 */
[----:B------:R-:W-:-:S04]  /*03b0*/  FFMA R0, R0, 1.84467440737095516160e+19, RZ ;  /* 0x5f80000000007823 */ /* 0x000fc800000000ff */
[----:B------:R-:W0:Y:S02]  /*03c0*/  MUFU.RSQ R5, R0 ;  /* 0x0000000000057308 */ /* 0x000e240000001400 */
[----:B0-----:R-:W-:Y:S01]  /*03d0*/  FMUL.FTZ R7, R0, R5 ;  /* 0x0000000500077220 */ /* 0x001fe20000410000 */
[----:B------:R-:W-:-:S03]  /*03e0*/  FMUL.FTZ R5, R5, 0.5 ;  /* 0x3f00000005057820 */ /* 0x000fc60000410000 */
[----:B------:R-:W-:-:S04]  /*03f0*/  FADD.FTZ R4, -R7, -RZ ;  /* 0x800000ff07047221 */ /* 0x000fc80000010100 */
[----:B------:R-:W-:-:S04]  /*0400*/  FFMA R4, R7, R4, R0 ;  /* 0x0000000407047223 */ /* 0x000fc80000000000 */
[----:B------:R-:W-:-:S04]  /*0410*/  FFMA R4, R4, R5, R7 ;  /* 0x0000000504047223 */ /* 0x000fc80000000007 */
[----:B------:R-:W-:-:S07]  /*0420*/  FMUL.FTZ R4, R4, 2.3283064365386962891e-10 ;  /* 0x2f80000004047820 */ /* 0x000fce0000410000 */
.L_x_11:
[----:B------:R-:W-:Y:S01]  /*0430*/  MOV R0, R4 ;  /* 0x0000000400007202 */ /* 0x000fe20000000f00 */
[----:B------:R-:W-:Y:S02]  /*0440*/  IMAD.MOV.U32 R4, RZ, RZ, R6 ;  /* 0x000000ffff047224 */ /* 0x000fe400078e0006 */
[----:B------:R-:W-:-:S04]  /*0450*/  IMAD.MOV.U32 R5, RZ, RZ, 0x0 ;  /* 0x00000000ff057424 */ /* 0x000fc800078e00ff */
[----:B------:R-:W-:Y:S05]  /*0460*/  RET.REL.NODEC R4 `(_Z12calculate_piPfi) ;  /* 0xfffffff804e47950 */ /* 0x000fea0003c3ffff */
        .weak           $__internal_2_$__cuda_sm3x_div_rn_noftz_f32_slowpath
        .type           $__internal_2_$__cuda_sm3x_div_rn_noftz_f32_slowpath,@function
        .size           $__internal_2_$__cuda_sm3x_div_rn_noftz_f32_slowpath,(.L_x_23 - $__internal_2_$__cuda_sm3x_div_rn_noftz_f32_slowpath)
$__internal_2_$__cuda_sm3x_div_rn_noftz_f32_slowpath:
[----:B------:R-:W-:Y:S02]  /*0470*/  SHF.R.U32.HI R6, RZ, 0x17, R3 ;  /* 0x00000017ff067819 */ /* 0x000fe40000011603 */
[----:B------:R-:W-:Y:S02]  /*0480*/  SHF.R.U32.HI R5, RZ, 0x17, R0 ;  /* 0x00000017ff057819 */ /* 0x000fe40000011600 */
[----:B------:R-:W-:Y:S02]  /*0490*/  LOP3.LUT R12, R6, 0xff, RZ, 0xc0, !PT ;  /* 0x000000ff060c7812 */ /* 0x000fe400078ec0ff */
[----:B------:R-:W-:Y:S02]  /*04a0*/  LOP3.LUT R10, R5, 0xff, RZ, 0xc0, !PT ;  /* 0x000000ff050a7812 */ /* 0x000fe400078ec0ff */
[----:B------:R-:W-:Y:S01]  /*04b0*/  MOV R5, R3 ;  /* 0x0000000300057202 */ /* 0x000fe20000000f00 */
[----:B------:R-:W-:Y:S02]  /*04c0*/  VIADD R8, R12, 0xffffffff ;  /* 0xffffffff0c087836 */ /* 0x000fe40000000000 */
[----:B------:R-:W-:-:S03]  /*04d0*/  VIADD R7, R10, 0xffffffff ;  /* 0xffffffff0a077836 */ /* 0x000fc60000000000 */
[----:B------:R-:W-:-:S04]  /*04e0*/  ISETP.GT.U32.AND P0, PT, R8, 0xfd, PT ;  /* 0x000000fd0800780c */ /* 0x000fc80003f04070 */
[----:B------:R-:W-:-:S13]  /*04f0*/  ISETP.GT.U32.OR P0, PT, R7, 0xfd, P0 ;  /* 0x000000fd0700780c */ /* 0x000fda0000704470 */
[----:B------:R-:W-:Y:S01]  /*0500*/  @!P0 IMAD.MOV.U32 R6, RZ, RZ, RZ ;  /* 0x000000ffff068224 */ /* 0x000fe200078e00ff */
[----:B------:R-:W-:Y:S06]  /*0510*/  @!P0 BRA `(.L_x_12) ;  /* 0x00000000005c8947 */ /* 0x000fec0003800000 */
[----:B------:R-:W-:Y:S02]  /*0520*/  FSETP.GTU.FTZ.AND P0, PT, |R0|, +INF , PT ;  /* 0x7f8000000000780b */ /* 0x000fe40003f1c200 */
[----:B------:R-:W-:-:S04]  /*0530*/  FSETP.GTU.FTZ.AND P1, PT, |R3|, +INF , PT ;  /* 0x7f8000000300780b */ /* 0x000fc80003f3c200 */
[----:B------:R-:W-:-:S13]  /*0540*/  PLOP3.LUT P0, PT, P0, P1, PT, 0xf8, 0x8f ;  /* 0x00000000008f781c */ /* 0x000fda0000703f70 */
[----:B------:R-:W-:Y:S05]  /*0550*/  @P0 BRA `(.L_x_13) ;  /* 0x0000000400440947 */ /* 0x000fea0003800000 */
[----:B------:R-:W-:-:S13]  /*0560*/  LOP3.LUT P0, RZ, R5, 0x7fffffff, R0, 0xc8, !PT ;  /* 0x7fffffff05ff7812 */ /* 0x000fda000780c800 */
[----:B------:R-:W-:Y:S05]  /*0570*/  @!P0 BRA `(.L_x_14) ;  /* 0x0000000400348947 */ /* 0x000fea0003800000 */
[C---:B------:R-:W-:Y:S02]  /*0580*/  FSETP.NEU.FTZ.AND P2, PT, |R0|.reuse, +INF , PT ;  /* 0x7f8000000000780b */ /* 0x040fe40003f5d200 */
[----:B------:R-:W-:Y:S02]  /*0590*/  FSETP.NEU.FTZ.AND P1, PT, |R3|, +INF , PT ;  /* 0x7f8000000300780b */ /* 0x000fe40003f3d200 */
[----:B------:R-:W-:-:S11]  /*05a0*/  FSETP.NEU.FTZ.AND P0, PT, |R0|, +INF , PT ;  /* 0x7f8000000000780b */ /* 0x000fd60003f1d200 */
[----:B------:R-:W-:Y:S05]  /*05b0*/  @!P1 BRA !P2, `(.L_x_14) ;  /* 0x0000000400249947 */ /* 0x000fea0005000000 */
[----:B------:R-:W-:-:S04]  /*05c0*/  LOP3.LUT P2, RZ, R0, 0x7fffffff, RZ, 0xc0, !PT ;  /* 0x7fffffff00ff7812 */ /* 0x000fc8000784c0ff */
[----:B------:R-:W-:-:S13]  /*05d0*/  PLOP3.LUT P1, PT, P1, P2, PT, 0x2f, 0xf2 ;  /* 0x0000000000f2781c */ /* 0x000fda0000f24577 */
[----:B------:R-:W-:Y:S05]  /*05e0*/  @P1 BRA `(.L_x_15) ;  /* 0x0000000400101947 */ /* 0x000fea0003800000 */
[----:B------:R-:W-:-:S04]  /*05f0*/  LOP3.LUT P1, RZ, R5, 0x7fffffff, RZ, 0xc0, !PT ;  /* 0x7fffffff05ff7812 */ /* 0x000fc8000782c0ff */
[----:B------:R-:W-:-:S13]  /*0600*/  PLOP3.LUT P0, PT, P0, P1, PT, 0x2f, 0xf2 ;  /* 0x0000000000f2781c */ /* 0x000fda0000702577 */
[----:B------:R-:W-:Y:S05]  /*0610*/  @P0 BRA `(.L_x_16) ;  /* 0x0000000000f80947 */ /* 0x000fea0003800000 */
[----:B------:R-:W-:Y:S02]  /*0620*/  ISETP.GE.AND P0, PT, R7, RZ, PT ;  /* 0x000000ff0700720c */ /* 0x000fe40003f06270 */
[----:B------:R-:W-:-:S11]  /*0630*/  ISETP.GE.AND P1, PT, R8, RZ, PT ;  /* 0x000000ff0800720c */ /* 0x000fd60003f26270 */
[----:B------:R-:W-:Y:S02]  /*0640*/  @P0 IMAD.MOV.U32 R6, RZ, RZ, RZ ;  /* 0x000000ffff060224 */ /* 0x000fe400078e00ff */
[----:B------:R-:W-:Y:S01]  /*0650*/  @!P0 FFMA R0, R0, 1.84467440737095516160e+19, RZ ;  /* 0x5f80000000008823 */ /* 0x000fe200000000ff */
[----:B------:R-:W-:Y:S02]  /*0660*/  @!P0 IMAD.MOV.U32 R6, RZ, RZ, -0x40 ;  /* 0xffffffc0ff068424 */ /* 0x000fe400078e00ff */
[----:B------:R-:W-:-:S03]  /*0670*/  @!P1 FFMA R5, R3, 1.84467440737095516160e+19, RZ ;  /* 0x5f80000003059823 */ /* 0x000fc600000000ff */
[----:B------:R-:W-:-:S07]  /*0680*/  @!P1 IADD3 R6, PT, PT, R6, 0x40, RZ ;  /* 0x0000004006069810 */ /* 0x000fce0007ffe0ff */
.L_x_12:
[----:B------:R-:W-:-:S05]  /*0690*/  LEA R8, R12, 0xc0800000, 0x17 ;  /* 0xc08000000c087811 */ /* 0x000fca00078eb8ff */
[----:B------:R-:W-:Y:S02]  /*06a0*/  IMAD.IADD R8, R5, 0x1, -R8 ;  /* 0x0000000105087824 */ /* 0x000fe400078e0a08 */
[----:B------:R-:W-:Y:S02]  /*06b0*/  VIADD R5, R10, 0xffffff81 ;  /* 0xffffff810a057836 */ /* 0x000fe40000000000 */
[----:B------:R-:W0:Y:S01]  /*06c0*/  MUFU.RCP R7, R8 ;  /* 0x0000000800077308 */ /* 0x000e220000001000 */
[----:B------:R-:W-:Y:S01]  /*06d0*/  FADD.FTZ R9, -R8, -RZ ;  /* 0x800000ff08097221 */ /* 0x000fe20000010100 */
[----:B------:R-:W-:-:S03]  /*06e0*/  IMAD R0, R5, -0x800000, R0 ;  /* 0xff80000005007824 */ /* 0x000fc600078e0200 */
[----:B0-----:R-:W-:-:S04]  /*06f0*/  FFMA R10, R7, R9, 1 ;  /* 0x3f800000070a7423 */ /* 0x001fc80000000009 */
[----:B------:R-:W-:-:S04]  /*0700*/  FFMA R14, R7, R10, R7 ;  /* 0x0000000a070e7223 */ /* 0x000fc80000000007 */
[----:B------:R-:W-:-:S04]  /*0710*/  FFMA R7, R0, R14, RZ ;  /* 0x0000000e00077223 */ /* 0x000fc800000000ff */
[----:B------:R-:W-:-:S04]  /*0720*/  FFMA R10, R9, R7, R0 ;  /* 0x00000007090a7223 */ /* 0x000fc80000000000 */
[----:B------:R-:W-:Y:S01]  /*0730*/  FFMA R11, R14, R10, R7 ;  /* 0x0000000a0e0b7223 */ /* 0x000fe20000000007 */
[----:B------:R-:W-:-:S03]  /*0740*/  IADD3 R7, PT, PT, R5, 0x7f, -R12 ;  /* 0x0000007f05077810 */ /* 0x000fc60007ffe80c */
[----:B------:R-:W-:Y:S02]  /*0750*/  FFMA R10, R9, R11, R0 ;  /* 0x0000000b090a7223 */ /* 0x000fe40000000000 */
[----:B------:R-:W-:Y:S02]  /*0760*/  IMAD.IADD R7, R7, 0x1, R6 ;  /* 0x0000000107077824 */ /* 0x000fe400078e0206 */
[----:B------:R-:W-:-:S05]  /*0770*/  FFMA R0, R14, R10, R11 ;  /* 0x0000000a0e007223 */ /* 0x000fca000000000b */
[----:B------:R-:W-:-:S04]  /*0780*/  SHF.R.U32.HI R5, RZ, 0x17, R0 ;  /* 0x00000017ff057819 */ /* 0x000fc80000011600 */
[----:B------:R-:W-:-:S04]  /*0790*/  LOP3.LUT R5, R5, 0xff, RZ, 0xc0, !PT ;  /* 0x000000ff05057812 */ /* 0x000fc800078ec0ff */
[----:B------:R-:W-:-:S05]  /*07a0*/  IADD3 R9, PT, PT, R5, R7, RZ ;  /* 0x0000000705097210 */ /* 0x000fca0007ffe0ff */
[----:B------:R-:W-:-:S05]  /*07b0*/  VIADD R5, R9, 0xffffffff ;  /* 0xffffffff09057836 */ /* 0x000fca0000000000 */
[----:B------:R-:W-:-:S13]  /*07c0*/  ISETP.GE.U32.AND P0, PT, R5, 0xfe, PT ;  /* 0x000000fe0500780c */ /* 0x000fda0003f06070 */
[----:B------:R-:W-:Y:S05]  /*07d0*/  @!P0 BRA `(.L_x_17) ;  /* 0x0000000000808947 */ /* 0x000fea0003800000 */
[----:B------:R-:W-:-:S13]  /*07e0*/  ISETP.GT.AND P0, PT, R9, 0xfe, PT ;  /* 0x000000fe0900780c */ /* 0x000fda0003f04270 */
[----:B------:R-:W-:Y:S05]  /*07f0*/  @P0 BRA `(.L_x_18) ;  /* 0x00000000006c0947 */ /* 0x000fea0003800000 */
[----:B------:R-:W-:-:S13]  /*0800*/  ISETP.GE.AND P0, PT, R9, 0x1, PT ;  /* 0x000000010900780c */ /* 0x000fda0003f06270 */
[----:B------:R-:W-:Y:S05]  /*0810*/  @P0 BRA `(.L_x_19) ;  /* 0x0000000000980947 */ /* 0x000fea0003800000 */
[----:B------:R-:W-:Y:S02]  /*0820*/  ISETP.GE.AND P0, PT, R9, -0x18, PT ;  /* 0xffffffe80900780c */ /* 0x000fe40003f06270 */
[----:B------:R-:W-:-:S11]  /*0830*/  LOP3.LUT R0, R0, 0x80000000, RZ, 0xc0, !PT ;  /* 0x8000000000007812 */ /* 0x000fd600078ec0ff */
[----:B------:R-:W-:Y:S05]  /*0840*/  @!P0 BRA `(.L_x_19) ;  /* 0x00000000008c8947 */ /* 0x000fea0003800000 */
[CCC-:B------:R-:W-:Y:S01]  /*0850*/  FFMA.RZ R5, R14.reuse, R10.reuse, R11.reuse ;  /* 0x0000000a0e057223 */ /* 0x1c0fe2000000c00b */
[C---:B------:R-:W-:Y:S02]  /*0860*/  VIADD R8, R9.reuse, 0x20 ;  /* 0x0000002009087836 */ /* 0x040fe40000000000 */
[CCC-:B------:R-:W-:Y:S01]  /*0870*/  FFMA.RM R6, R14.reuse, R10.reuse, R11.reuse ;  /* 0x0000000a0e067223 */ /* 0x1c0fe2000000400b */
[----:B------:R-:W-:Y:S02]  /*0880*/  ISETP.NE.AND P2, PT, R9, RZ, PT ;  /* 0x000000ff0900720c */ /* 0x000fe40003f45270 */
[----:B------:R-:W-:Y:S01]  /*0890*/  LOP3.LUT R7, R5, 0x7fffff, RZ, 0xc0, !PT ;  /* 0x007fffff05077812 */ /* 0x000fe200078ec0ff */
[----:B------:R-:W-:Y:S01]  /*08a0*/  FFMA.RP R5, R14, R10, R11 ;  /* 0x0000000a0e057223 */ /* 0x000fe2000000800b */
[----:B------:R-:W-:Y:S01]  /*08b0*/  ISETP.NE.AND P1, PT, R9, RZ, PT ;  /* 0x000000ff0900720c */ /* 0x000fe20003f25270 */
[----:B------:R-:W-:Y:S01]  /*08c0*/  IMAD.MOV R9, RZ, RZ, -R9 ;  /* 0x000000ffff097224 */ /* 0x000fe200078e0a09 */
[----:B------:R-:W-:-:S02]  /*08d0*/  LOP3.LUT R7, R7, 0x800000, RZ, 0xfc, !PT ;  /* 0x0080000007077812 */ /* 0x000fc400078efcff */
[----:B------:R-:W-:Y:S02]  /*08e0*/  FSETP.NEU.FTZ.AND P0, PT, R5, R6, PT ;  /* 0x000000060500720b */ /* 0x000fe40003f1d000 */
[----:B------:R-:W-:Y:S02]  /*08f0*/  SHF.L.U32 R8, R7, R8, RZ ;  /* 0x0000000807087219 */ /* 0x000fe400000006ff */
[----:B------:R-:W-:Y:S02]  /*0900*/  SEL R6, R9, RZ, P2 ;  /* 0x000000ff09067207 */ /* 0x000fe40001000000 */
[----:B------:R-:W-:Y:S02]  /*0910*/  ISETP.NE.AND P1, PT, R8, RZ, P1 ;  /* 0x000000ff0800720c */ /* 0x000fe40000f25270 */
[----:B------:R-:W-:Y:S02]  /*0920*/  SHF.R.U32.HI R6, RZ, R6, R7 ;  /* 0x00000006ff067219 */ /* 0x000fe40000011607 */
[----:B------:R-:W-:-:S02]  /*0930*/  PLOP3.LUT P0, PT, P0, P1, PT, 0xf8, 0x8f ;  /* 0x00000000008f781c */ /* 0x000fc40000703f70 */
[----:B------:R-:W-:Y:S02]  /*0940*/  SHF.R.U32.HI R8, RZ, 0x1, R6 ;  /* 0x00000001ff087819 */ /* 0x000fe40000011606 */
[----:B------:R-:W-:-:S04]  /*0950*/  SEL R5, RZ, 0x1, !P0 ;  /* 0x00000001ff057807 */ /* 0x000fc80004000000 */
[----:B------:R-:W-:-:S04]  /*0960*/  LOP3.LUT R5, R5, 0x1, R8, 0xf8, !PT ;  /* 0x0000000105057812 */ /* 0x000fc800078ef808 */
[----:B------:R-:W-:-:S04]  /*0970*/  LOP3.LUT R5, R5, R6, RZ, 0xc0, !PT ;  /* 0x0000000605057212 */ /* 0x000fc800078ec0ff */
[----:B------:R-:W-:-:S04]  /*0980*/  IADD3 R5, PT, PT, R8, R5, RZ ;  /* 0x0000000508057210 */ /* 0x000fc80007ffe0ff */
[----:B------:R-:W-:Y:S01]  /*0990*/  LOP3.LUT R0, R5, R0, RZ, 0xfc, !PT ;  /* 0x0000000005007212 */ /* 0x000fe200078efcff */
[----:B------:R-:W-:Y:S06]  /*09a0*/  BRA `(.L_x_19) ;  /* 0x0000000000347947 */ /* 0x000fec0003800000 */
.L_x_18:
[----:B------:R-:W-:-:S04]  /*09b0*/  LOP3.LUT R0, R0, 0x80000000, RZ, 0xc0, !PT ;  /* 0x8000000000007812 */ /* 0x000fc800078ec0ff */
[----:B------:R-:W-:Y:S01]  /*09c0*/  LOP3.LUT R0, R0, 0x7f800000, RZ, 0xfc, !PT ;  /* 0x7f80000000007812 */ /* 0x000fe200078efcff */
[----:B------:R-:W-:Y:S06]  /*09d0*/  BRA `(.L_x_19) ;  /* 0x0000000000287947 */ /* 0x000fec0003800000 */
.L_x_17:
[----:B------:R-:W-:Y:S01]  /*09e0*/  IMAD R0, R7, 0x800000, R0 ;  /* 0x0080000007007824 */ /* 0x000fe200078e0200 */
[----:B------:R-:W-:Y:S06]  /*09f0*/  BRA `(.L_x_19) ;  /* 0x0000000000207947 */ /* 0x000fec0003800000 */
.L_x_16:
[----:B------:R-:W-:-:S04]  /*0a00*/  LOP3.LUT R0, R5, 0x80000000, R0, 0x48, !PT ;  /* 0x8000000005007812 */ /* 0x000fc800078e4800 */
[----:B------:R-:W-:Y:S01]  /*0a10*/  LOP3.LUT R0, R0, 0x7f800000, RZ, 0xfc, !PT ;  /* 0x7f80000000007812 */ /* 0x000fe200078efcff */
[----:B------:R-:W-:Y:S06]  /*0a20*/  BRA `(.L_x_19) ;  /* 0x0000000000147947 */ /* 0x000fec0003800000 */
.L_x_15:
[----:B------:R-:W-:Y:S01]  /*0a30*/  LOP3.LUT R0, R5, 0x80000000, R0, 0x48, !PT ;  /* 0x8000000005007812 */ /* 0x000fe200078e4800 */
[----:B------:R-:W-:Y:S06]  /*0a40*/  BRA `(.L_x_19) ;  /* 0x00000000000c7947 */ /* 0x000fec0003800000 */
.L_x_14:
[----:B------:R-:W0:Y:S01]  /*0a50*/  MUFU.RSQ R0, -QNAN ;  /* 0xffc0000000007908 */ /* 0x000e220000001400 */
[----:B------:R-:W-:Y:S05]  /*0a60*/  BRA `(.L_x_19) ;  /* 0x0000000000047947 */ /* 0x000fea0003800000 */
.L_x_13:
[----:B------:R-:W-:-:S07]  /*0a70*/  FADD.FTZ R0, R0, R3 ;  /* 0x0000000300007221 */ /* 0x000fce0000010000 */
.L_x_19:
[----:B------:R-:W-:-:S04]  /*0a80*/  IMAD.MOV.U32 R5, RZ, RZ, 0x0 ;  /* 0x00000000ff057424 */ /* 0x000fc800078e00ff */
[----:B0-----:R-:W-:Y:S05]  /*0a90*/  RET.REL.NODEC R4 `(_Z12calculate_piPfi) ;  /* 0xfffffff404587950 */ /* 0x001fea0003c3ffff */
.L_x_20:
        /* <DEDUP_REMOVED lines=14> */
.L_x_23:


//--------------------- .nv.shared.reserved.0     --------------------------
	.section	.nv.shared.reserved.0,"aw",@nobits
	.weak		__nv_reservedSMEM_offset_0_alias
	.size		__nv_reservedSMEM_offset_0_alias, 0, 64
	.other		__nv_reservedSMEM_offset_0_alias,@"STO_CUDA_RESERVED_SHARED STV_DEFAULT"
__nv_reservedSMEM_offset_0_alias:
	.zero		0
	.zero		64


//--------------------- .nv.constant0._Z14calculate_zetaPff --------------------------
	.section	.nv.constant0._Z14calculate_zetaPff,"a",@progbits
	.sectionflags	@""
	.align	4
.nv.constant0._Z14calculate_zetaPff:
	.zero		908


//--------------------- .nv.constant0._Z12calculate_piPfi --------------------------
	.section	.nv.constant0._Z12calculate_piPfi,"a",@progbits
	.sectionflags	@""
	.align	4
.nv.constant0._Z12calculate_piPfi:
	.zero		908


//--------------------- SYMBOLS --------------------------

	.type		.nv.reservedSmem.offset0,@object
	.size		.nv.reservedSmem.offset0,0x4
